	.headerflags	@"EF_CUDA_TEXMODE_UNIFIED EF_CUDA_64BIT_ADDRESS EF_CUDA_SM86 EF_CUDA_VIRTUAL_SM(EF_CUDA_SM86)"
	.elftype	@"ET_EXEC"


//--------------------- .nv.info                  --------------------------
	.section	.nv.info,"",@"SHT_CUDA_INFO"
	.align	4


	//----- nvinfo : EIATTR_REGCOUNT
	.align		4
        /*0000*/ 	.byte	0x04, 0x2f
        /*0002*/ 	.short	(.L_3 - .L_2)
	.align		4
.L_2:
        /*0004*/ 	.word	index@(l2norm_fwd_kernel)
        /*0008*/ 	.word	0x00000017


	//----- nvinfo : EIATTR_MAX_STACK_SIZE
	.align		4
.L_3:
        /*000c*/ 	.byte	0x04, 0x23
        /*000e*/ 	.short	(.L_5 - .L_4)
	.align		4
.L_4:
        /*0010*/ 	.word	index@(l2norm_fwd_kernel)
        /*0014*/ 	.word	0x00000000


	//----- nvinfo : EIATTR_MIN_STACK_SIZE
	.align		4
.L_5:
        /*0018*/ 	.byte	0x04, 0x12
        /*001a*/ 	.short	(.L_7 - .L_6)
	.align		4
.L_6:
        /*001c*/ 	.word	index@(l2norm_fwd_kernel)
        /*0020*/ 	.word	0x00000000


	//----- nvinfo : EIATTR_FRAME_SIZE
	.align		4
.L_7:
        /*0024*/ 	.byte	0x04, 0x11
        /*0026*/ 	.short	(.L_9 - .L_8)
	.align		4
.L_8:
        /*0028*/ 	.word	index@(l2norm_fwd_kernel)
        /*002c*/ 	.word	0x00000000
.L_9:


//--------------------- .nv.info.l2norm_fwd_kernel --------------------------
	.section	.nv.info.l2norm_fwd_kernel,"",@"SHT_CUDA_INFO"
	.align	4


	//----- nvinfo : EIATTR_CUDA_API_VERSION
	.align		4
        /*0000*/ 	.byte	0x04, 0x37
        /*0002*/ 	.short	(.L_11 - .L_10)
.L_10:
        /*0004*/ 	.word	0x0000007b


	//----- nvinfo : EIATTR_SW2861232_WAR
	.align		4
.L_11:
        /*0008*/ 	.byte	0x01, 0x35
	.zero		2


	//----- nvinfo : EIATTR_PARAM_CBANK
	.align		4
        /*000c*/ 	.byte	0x04, 0x0a
        /*000e*/ 	.short	(.L_13 - .L_12)
	.align		4
.L_12:
        /*0010*/ 	.word	index@(.nv.constant0.l2norm_fwd_kernel)
        /*0014*/ 	.short	0x0160
        /*0016*/ 	.short	0x001c


	//----- nvinfo : EIATTR_CBANK_PARAM_SIZE
	.align		4
.L_13:
        /*0018*/ 	.byte	0x03, 0x19
        /*001a*/ 	.short	0x001c


	//----- nvinfo : EIATTR_KPARAM_INFO
	.align		4
        /*001c*/ 	.byte	0x04, 0x17
        /*001e*/ 	.short	(.L_15 - .L_14)
.L_14:
        /*0020*/ 	.word	0x00000000
        /*0024*/ 	.short	0x0003
        /*0026*/ 	.short	0x0018
        /*0028*/ 	.byte	0x00, 0xf0, 0x11, 0x00


	//----- nvinfo : EIATTR_KPARAM_INFO
	.align		4
.L_15:
        /*002c*/ 	.byte	0x04, 0x17
        /*002e*/ 	.short	(.L_17 - .L_16)
.L_16:
        /*0030*/ 	.word	0x00000000
        /*0034*/ 	.short	0x0002
        /*0036*/ 	.short	0x0010
        /*0038*/ 	.byte	0x00, 0xf0, 0x21, 0x00


	//----- nvinfo : EIATTR_KPARAM_INFO
	.align		4
.L_17:
        /*003c*/ 	.byte	0x04, 0x17
        /*003e*/ 	.short	(.L_19 - .L_18)
.L_18:
        /*0040*/ 	.word	0x00000000
        /*0044*/ 	.short	0x0001
        /*0046*/ 	.short	0x0008
        /*0048*/ 	.byte	0x00, 0xf0, 0x21, 0x00


	//----- nvinfo : EIATTR_KPARAM_INFO
	.align		4
.L_19:
        /*004c*/ 	.byte	0x04, 0x17
        /*004e*/ 	.short	(.L_21 - .L_20)
.L_20:
        /*0050*/ 	.word	0x00000000
        /*0054*/ 	.short	0x0000
        /*0056*/ 	.short	0x0000
        /*0058*/ 	.byte	0x00, 0xf0, 0x21, 0x00


	//----- nvinfo : EIATTR_MAXREG_COUNT
	.align		4
.L_21:
        /*005c*/ 	.byte	0x03, 0x1b
        /*005e*/ 	.short	0x00ff


	//----- nvinfo : EIATTR_COOP_GROUP_MASK_REGIDS
	.align		4
        /*0060*/ 	.byte	0x04, 0x29
        /*0062*/ 	.short	(.L_23 - .L_22)


	//   ....[0]....
.L_22:
        /*0064*/ 	.word	0xffffffff


	//   ....[1]....
        /*0068*/ 	.word	0xffffffff


	//   ....[2]....
        /*006c*/ 	.word	0xffffffff


	//   ....[3]....
        /*0070*/ 	.word	0xffffffff


	//----- nvinfo : EIATTR_COOP_GROUP_INSTR_OFFSETS
	.align		4
.L_23:
        /*0074*/ 	.byte	0x04, 0x28
        /*0076*/ 	.short	(.L_25 - .L_24)


	//   ....[0]....
.L_24:
        /*0078*/ 	.word	0x00000280


	//   ....[1]....
        /*007c*/ 	.word	0x000002b0


	//   ....[2]....
        /*0080*/ 	.word	0x000002d0


	//   ....[3]....
        /*0084*/ 	.word	0x000002f0


	//----- nvinfo : EIATTR_EXIT_INSTR_OFFSETS
	.align		4
.L_25:
        /*0088*/ 	.byte	0x04, 0x1c
        /*008a*/ 	.short	(.L_27 - .L_26)


	//   ....[0]....
.L_26:
        /*008c*/ 	.word	0x000004f0


	//   ....[1]....
        /*0090*/ 	.word	0x00000550


	//----- nvinfo : EIATTR_MAX_THREADS
	.align		4
.L_27:
        /*0094*/ 	.byte	0x04, 0x05
        /*0096*/ 	.short	(.L_29 - .L_28)
.L_28:
        /*0098*/ 	.word	0x00000080
        /*009c*/ 	.word	0x00000001
        /*00a0*/ 	.word	0x00000001
.L_29:


//--------------------- .nv.rel.action            --------------------------
	.section	.nv.rel.action,"",@"SHT_CUDA_RELOCINFO"
	.align	8
	.sectionentsize	8
        /*0000*/ 	.byte	0x73, 0x00, 0x00, 0x00, 0x00, 0x00, 0x00, 0x00, 0x00, 0x00, 0x00, 0x11, 0x25, 0x00, 0x05, 0x36


//--------------------- .nv.constant0.l2norm_fwd_kernel --------------------------
	.section	.nv.constant0.l2norm_fwd_kernel,"a",@progbits
	.align	4
.nv.constant0.l2norm_fwd_kernel:
	.zero		380


//--------------------- .text.l2norm_fwd_kernel   --------------------------
	.section	.text.l2norm_fwd_kernel,"ax",@progbits
	.sectionflags	@"SHF_BARRIERS=1"
	.sectioninfo	@"SHI_REGISTERS=23"
	.align	128
        .global         l2norm_fwd_kernel
        .type           l2norm_fwd_kernel,@function
        .size           l2norm_fwd_kernel,(.L_x_1 - l2norm_fwd_kernel)
        .other          l2norm_fwd_kernel,@"STO_CUDA_ENTRY STV_DEFAULT"
l2norm_fwd_kernel:
.text.l2norm_fwd_kernel:
[----:B------:R-:W-:-:S02]  /*0000*/  IMAD.MOV.U32 R1, RZ, RZ, c[0x0][0x28] ;  /* 0x00000a00ff017624 */ /* 0x000fc400078e00ff */
[----:B------:R-:W0:Y:S01]  /*0010*/  S2R R2, SR_TID.X ;  /* 0x0000000000027919 */ /* 0x000e220000002100 */
[----:B------:R-:W-:-:S03]  /*0020*/  ULDC.64 UR4, c[0x0][0x118] ;  /* 0x0000460000047ab9 */ /* 0x000fc60000000a00 */
[----:B------:R-:W1:Y:S01]  /*0030*/  S2R R8, SR_CTAID.X ;  /* 0x0000000000087919 */ /* 0x000e620000002500 */
[----:B0-----:R-:W-:Y:S02]  /*0040*/  SHF.R.U32.HI R3, RZ, 0x4, R2 ;  /* 0x00000004ff037819 */ /* 0x001fe40000011602 */
[----:B------:R-:W-:Y:S01]  /*0050*/  SHF.L.U32 R0, R2, 0x3, RZ ;  /* 0x0000000302007819 */ /* 0x000fe200000006ff */
[----:B-1----:R-:W-:Y:S01]  /*0060*/  IMAD.SHL.U32 R8, R8, 0x8, RZ ;  /* 0x0000000808087824 */ /* 0x002fe200078e00ff */
[----:B------:R-:W-:Y:S02]  /*0070*/  SGXT.U32 R3, R3, 0x3 ;  /* 0x000000030303781a */ /* 0x000fe40000000000 */
[----:B------:R-:W-:Y:S02]  /*0080*/  LOP3.LUT R4, R0, 0x78, RZ, 0xc0, !PT ;  /* 0x0000007800047812 */ /* 0x000fe400078ec0ff */
[----:B------:R-:W-:Y:S02]  /*0090*/  LOP3.LUT R9, R8, R3, RZ, 0xfc, !PT ;  /* 0x0000000308097212 */ /* 0x000fe400078efcff */
[----:B------:R-:W-:Y:S01]  /*00a0*/  SHF.R.S32.HI R0, RZ, 0x1f, R8 ;  /* 0x0000001fff007819 */ /* 0x000fe20000011408 */
[----:B------:R-:W-:Y:S01]  /*00b0*/  IMAD.WIDE.U32 R4, R4, 0x2, RZ ;  /* 0x0000000204047825 */ /* 0x000fe200078e00ff */
[----:B------:R-:W-:-:S02]  /*00c0*/  SHF.L.U32 R7, R9, 0x8, RZ ;  /* 0x0000000809077819 */ /* 0x000fc400000006ff */
[C---:B------:R-:W-:Y:S02]  /*00d0*/  ISETP.GE.U32.AND P0, PT, R9.reuse, 0x3740, PT ;  /* 0x000037400900780c */ /* 0x040fe40003f06070 */
[----:B------:R-:W-:Y:S02]  /*00e0*/  SHF.L.U64.HI R9, R9, 0x8, R0 ;  /* 0x0000000809097819 */ /* 0x000fe40000010200 */
[----:B------:R-:W-:Y:S02]  /*00f0*/  LOP3.LUT R10, R7, R4, RZ, 0xfc, !PT ;  /* 0x00000004070a7212 */ /* 0x000fe400078efcff */
[----:B------:R-:W-:Y:S01]  /*0100*/  ISETP.GE.U32.AND.EX P0, PT, R0, RZ, PT, P0 ;  /* 0x000000ff0000720c */ /* 0x000fe20003f06100 */
[----:B------:R-:W-:Y:S01]  /*0110*/  CS2R R6, SRZ ;  /* 0x0000000000067805 */ /* 0x000fe2000001ff00 */
[----:B------:R-:W-:Y:S02]  /*0120*/  LOP3.LUT R9, R9, R5, RZ, 0xfc, !PT ;  /* 0x0000000509097212 */ /* 0x000fe400078efcff */
[----:B------:R-:W-:Y:S01]  /*0130*/  IADD3 R16, P1, R10, c[0x0][0x160], RZ ;  /* 0x000058000a107a10 */ /* 0x000fe20007f3e0ff */
[----:B------:R-:W-:-:S03]  /*0140*/  CS2R R4, SRZ ;  /* 0x0000000000047805 */ /* 0x000fc6000001ff00 */
[----:B------:R-:W-:-:S05]  /*0150*/  IADD3.X R17, R9, c[0x0][0x164], RZ, P1, !PT ;  /* 0x0000590009117a10 */ /* 0x000fca0000ffe4ff */
[----:B------:R-:W2:Y:S01]  /*0160*/  @!P0 LDG.E.128 R4, [R16.64] ;  /* 0x0000000410048981 */ /* 0x000ea2000c1e1d00 */
[----:B------:R-:W-:Y:S01]  /*0170*/  IADD3 R10, P3, R10, c[0x0][0x168], RZ ;  /* 0x00005a000a0a7a10 */ /* 0x000fe20007f7e0ff */
[--C-:B--2---:R-:W-:Y:S02]  /*0180*/  HADD2.F32 R11, -RZ, R4.reuse.H1_H1 ;  /* 0x30000004ff0b7230 */ /* 0x104fe40000004100 */
[----:B------:R-:W-:Y:S02]  /*0190*/  HADD2.F32 R14, -RZ, R4.H0_H0 ;  /* 0x20000004ff0e7230 */ /* 0x000fe40000004100 */
[--C-:B------:R-:W-:Y:S01]  /*01a0*/  HADD2.F32 R4, -RZ, R5.reuse.H0_H0 ;  /* 0x20000005ff047230 */ /* 0x100fe20000004100 */
[----:B------:R-:W-:Y:S01]  /*01b0*/  FMUL R13, R11, R11 ;  /* 0x0000000b0b0d7220 */ /* 0x000fe20000400000 */
[----:B------:R-:W-:Y:S02]  /*01c0*/  HADD2.F32 R12, -RZ, R5.H1_H1 ;  /* 0x30000005ff0c7230 */ /* 0x000fe40000004100 */
[----:B------:R-:W-:Y:S01]  /*01d0*/  HADD2.F32 R5, -RZ, R6.H0_H0 ;  /* 0x20000006ff057230 */ /* 0x000fe20000004100 */
[----:B------:R-:W-:-:S04]  /*01e0*/  FFMA R13, R14, R14, R13 ;  /* 0x0000000e0e0d7223 */ /* 0x000fc8000000000d */
[----:B------:R-:W-:-:S04]  /*01f0*/  FFMA R13, R4, R4, R13 ;  /* 0x00000004040d7223 */ /* 0x000fc8000000000d */
[----:B------:R-:W-:Y:S01]  /*0200*/  FFMA R18, R12, R12, R13 ;  /* 0x0000000c0c127223 */ /* 0x000fe2000000000d */
[----:B------:R-:W-:Y:S02]  /*0210*/  HADD2.F32 R13, -RZ, R6.H1_H1 ;  /* 0x30000006ff0d7230 */ /* 0x000fe40000004100 */
[--C-:B------:R-:W-:Y:S01]  /*0220*/  HADD2.F32 R6, -RZ, R7.reuse.H0_H0 ;  /* 0x20000007ff067230 */ /* 0x100fe20000004100 */
[----:B------:R-:W-:Y:S01]  /*0230*/  FFMA R18, R5, R5, R18 ;  /* 0x0000000505127223 */ /* 0x000fe20000000012 */
[----:B------:R-:W-:-:S03]  /*0240*/  HADD2.F32 R7, -RZ, R7.H1_H1 ;  /* 0x30000007ff077230 */ /* 0x000fc60000004100 */
[----:B------:R-:W-:-:S04]  /*0250*/  FFMA R15, R13, R13, R18 ;  /* 0x0000000d0d0f7223 */ /* 0x000fc80000000012 */
[----:B------:R-:W-:-:S04]  /*0260*/  FFMA R16, R6, R6, R15 ;  /* 0x0000000606107223 */ /* 0x000fc8000000000f */
[----:B------:R-:W-:-:S05]  /*0270*/  FFMA R16, R7, R7, R16 ;  /* 0x0000000707107223 */ /* 0x000fca0000000010 */
[----:B------:R-:W0:Y:S02]  /*0280*/  SHFL.BFLY PT, R15, R16, 0x8, 0x1f ;  /* 0x0d001f00100f7f89 */ /* 0x000e2400000e0000 */
[----:B0-----:R-:W-:Y:S01]  /*0290*/  FADD R15, R16, R15 ;  /* 0x0000000f100f7221 */ /* 0x001fe20000000000 */
[----:B------:R-:W-:-:S04]  /*02a0*/  IMAD.MOV.U32 R16, RZ, RZ, 0x3e800000 ;  /* 0x3e800000ff107424 */ /* 0x000fc800078e00ff */
[----:B------:R-:W0:Y:S02]  /*02b0*/  SHFL.BFLY PT, R18, R15, 0x4, 0x1f ;  /* 0x0c801f000f127f89 */ /* 0x000e2400000e0000 */
[----:B0-----:R-:W-:-:S05]  /*02c0*/  FADD R18, R15, R18 ;  /* 0x000000120f127221 */ /* 0x001fca0000000000 */
[----:B------:R-:W0:Y:S02]  /*02d0*/  SHFL.BFLY PT, R17, R18, 0x2, 0x1f ;  /* 0x0c401f0012117f89 */ /* 0x000e2400000e0000 */
[----:B0-----:R-:W-:-:S05]  /*02e0*/  FADD R17, R18, R17 ;  /* 0x0000001112117221 */ /* 0x001fca0000000000 */
[----:B------:R-:W0:Y:S02]  /*02f0*/  SHFL.BFLY PT, R20, R17, 0x1, 0x1f ;  /* 0x0c201f0011147f89 */ /* 0x000e2400000e0000 */
[----:B0-----:R-:W-:-:S04]  /*0300*/  FADD R20, R17, R20 ;  /* 0x0000001411147221 */ /* 0x001fc80000000000 */
[----:B------:R-:W-:-:S04]  /*0310*/  FADD R20, R20, c[0x0][0x178] ;  /* 0x00005e0014147621 */ /* 0x000fc80000000000 */
[----:B------:R-:W0:Y:S02]  /*0320*/  MUFU.SQRT R19, R20 ;  /* 0x0000001400137308 */ /* 0x000e240000002000 */
[C---:B0-----:R-:W-:Y:S02]  /*0330*/  FSETP.GT.AND P1, PT, R19.reuse, 8.50705917302346158658e+37, PT ;  /* 0x7e8000001300780b */ /* 0x041fe40003f24000 */
[----:B------:R-:W-:Y:S02]  /*0340*/  FSETP.GEU.AND P2, PT, R19, 1.175494350822287508e-38, PT ;  /* 0x008000001300780b */ /* 0x000fe40003f4e000 */
[----:B------:R-:W-:-:S09]  /*0350*/  FSEL R16, R16, 1, P1 ;  /* 0x3f80000010107808 */ /* 0x000fd20000800000 */
[----:B------:R-:W-:Y:S01]  /*0360*/  @P1 FMUL R19, R19, 0.25 ;  /* 0x3e80000013131820 */ /* 0x000fe20000400000 */
[----:B------:R-:W-:Y:S01]  /*0370*/  LOP3.LUT P1, RZ, R2, 0x78, RZ, 0xc0, !PT ;  /* 0x0000007802ff7812 */ /* 0x000fe2000782c0ff */
[----:B------:R-:W-:Y:S02]  /*0380*/  @!P2 FMUL R16, R16, 16777216 ;  /* 0x4b8000001010a820 */ /* 0x000fe40000400000 */
[----:B------:R-:W-:-:S06]  /*0390*/  @!P2 FMUL R19, R19, 16777216 ;  /* 0x4b8000001313a820 */ /* 0x000fcc0000400000 */
[----:B------:R-:W0:Y:S02]  /*03a0*/  MUFU.RCP R19, R19 ;  /* 0x0000001300137308 */ /* 0x000e240000001000 */
[----:B0-----:R-:W-:-:S04]  /*03b0*/  FMUL R16, R19, R16 ;  /* 0x0000001013107220 */ /* 0x001fc80000400000 */
[-C--:B------:R-:W-:Y:S01]  /*03c0*/  FMUL R14, R14, R16.reuse ;  /* 0x000000100e0e7220 */ /* 0x080fe20000400000 */
[-C--:B------:R-:W-:Y:S01]  /*03d0*/  FMUL R11, R11, R16.reuse ;  /* 0x000000100b0b7220 */ /* 0x080fe20000400000 */
[-C--:B------:R-:W-:Y:S01]  /*03e0*/  FMUL R15, R4, R16.reuse ;  /* 0x00000010040f7220 */ /* 0x080fe20000400000 */
[-C--:B------:R-:W-:Y:S01]  /*03f0*/  FMUL R12, R12, R16.reuse ;  /* 0x000000100c0c7220 */ /* 0x080fe20000400000 */
[----:B------:R-:W-:Y:S01]  /*0400*/  FMUL R7, R7, R16 ;  /* 0x0000001007077220 */ /* 0x000fe20000400000 */
[----:B------:R-:W-:Y:S01]  /*0410*/  STS [R3.X4], R16 ;  /* 0x0000001003007388 */ /* 0x000fe20000004800 */
[----:B------:R-:W-:Y:S01]  /*0420*/  F2FP.PACK_AB R4, R11, R14 ;  /* 0x0000000e0b04723e */ /* 0x000fe200000000ff */
[-C--:B------:R-:W-:Y:S01]  /*0430*/  FMUL R11, R5, R16.reuse ;  /* 0x00000010050b7220 */ /* 0x080fe20000400000 */
[----:B------:R-:W-:Y:S01]  /*0440*/  F2FP.PACK_AB R5, R12, R15 ;  /* 0x0000000f0c05723e */ /* 0x000fe200000000ff */
[-C--:B------:R-:W-:Y:S01]  /*0450*/  FMUL R12, R13, R16.reuse ;  /* 0x000000100d0c7220 */ /* 0x080fe20000400000 */
[----:B------:R-:W-:Y:S01]  /*0460*/  LOP3.LUT R13, R8, 0x7, R2, 0xf8, !PT ;  /* 0x00000007080d7812 */ /* 0x000fe200078ef802 */
[----:B------:R-:W-:-:S03]  /*0470*/  FMUL R8, R6, R16 ;  /* 0x0000001006087220 */ /* 0x000fc60000400000 */
[----:B------:R-:W-:Y:S02]  /*0480*/  ISETP.LT.U32.AND P2, PT, R13, 0x3740, PT ;  /* 0x000037400d00780c */ /* 0x000fe40003f41070 */
[----:B------:R-:W-:Y:S02]  /*0490*/  F2FP.PACK_AB R6, R12, R11 ;  /* 0x0000000b0c06723e */ /* 0x000fe400000000ff */
[----:B------:R-:W-:Y:S02]  /*04a0*/  ISETP.LT.U32.AND.EX P1, PT, R0, RZ, !P1, P2 ;  /* 0x000000ff0000720c */ /* 0x000fe40004f21120 */
[----:B------:R-:W-:Y:S02]  /*04b0*/  IADD3.X R11, R9, c[0x0][0x16c], RZ, P3, !PT ;  /* 0x00005b00090b7a10 */ /* 0x000fe40001ffe4ff */
[----:B------:R-:W-:-:S05]  /*04c0*/  F2FP.PACK_AB R7, R7, R8 ;  /* 0x000000080707723e */ /* 0x000fca00000000ff */
[----:B------:R-:W-:Y:S04]  /*04d0*/  @!P0 STG.E.128 [R10.64], R4 ;  /* 0x000000040a008986 */ /* 0x000fe8000c101d04 */
[----:B------:R-:W-:Y:S06]  /*04e0*/  BAR.SYNC 0x0 ;  /* 0x0000000000007b1d */ /* 0x000fec0000000000 */
[----:B------:R-:W-:Y:S05]  /*04f0*/  @!P1 EXIT ;  /* 0x000000000000994d */ /* 0x000fea0003800000 */
[----:B------:R-:W-:Y:S02]  /*0500*/  LOP3.LUT R4, R2, 0x7, RZ, 0xc0, !PT ;  /* 0x0000000702047812 */ /* 0x000fe400078ec0ff */
[----:B------:R-:W-:-:S03]  /*0510*/  LEA R2, P0, R13, c[0x0][0x170], 0x2 ;  /* 0x00005c000d027a11 */ /* 0x000fc600078010ff */
[----:B------:R-:W0:Y:S01]  /*0520*/  LDS R5, [R4.X4] ;  /* 0x0000000004057984 */ /* 0x000e220000004800 */
[----:B------:R-:W-:-:S05]  /*0530*/  LEA.HI.X R3, R13, c[0x0][0x174], R0, 0x2, P0 ;  /* 0x00005d000d037a11 */ /* 0x000fca00000f1400 */
[----:B0-----:R-:W-:Y:S01]  /*0540*/  STG.E [R2.64], R5 ;  /* 0x0000000502007986 */ /* 0x001fe2000c101904 */
[----:B------:R-:W-:Y:S05]  /*0550*/  EXIT ;  /* 0x000000000000794d */ /* 0x000fea0003800000 */
.L_x_0:
[----:B------:R-:W-:-:S00]  /*0560*/  BRA `(.L_x_0) ;  /* 0xfffffff000007947 */ /* 0x000fc0000383ffff */
[----:B------:R-:W-:-:S00]  /*0570*/  NOP ;  /* 0x0000000000007918 */ /* 0x000fc00000000000 */
        /* <DEDUP_REMOVED lines=8> */
.L_x_1:


//--------------------- .nv.global.init           --------------------------
	.section	.nv.global.init,"aw",@progbits
.nv.global.init:
	.type		_$_str,@object
	.size		_$_str,(_$_str_$_2 - _$_str)
_$_str:
        /*0000*/ 	.byte	0x5f, 0x5f, 0x43, 0x55, 0x44, 0x41, 0x5f, 0x46, 0x54, 0x5a, 0x00
	.type		_$_str_$_2,@object
	.size		_$_str_$_2,(.L_1 - _$_str_$_2)
_$_str_$_2:
        /*000b*/ 	.byte	0x5f, 0x5f, 0x43, 0x55, 0x44, 0x41, 0x5f, 0x50, 0x52, 0x45, 0x43, 0x5f, 0x53, 0x51, 0x52, 0x54
        /*001b*/ 	.byte	0x00
.L_1:


//--------------------- .nv.shared.l2norm_fwd_kernel --------------------------
	.section	.nv.shared.l2norm_fwd_kernel,"aw",@nobits
	.align	16
